//
// Generated by NVIDIA NVVM Compiler
//
// Compiler Build ID: CL-36424714
// Cuda compilation tools, release 13.0, V13.0.88
// Based on NVVM 20.0.0
//

.version 9.0
.target sm_100
.address_size 64

	// .globl	_Z13fibonacci_gpuPii

.visible .entry _Z13fibonacci_gpuPii(
	.param .u64 .ptr .align 1 _Z13fibonacci_gpuPii_param_0,
	.param .u32 _Z13fibonacci_gpuPii_param_1
)
{
	.reg .pred 	%p<9>;
	.reg .b32 	%r<47>;
	.reg .b64 	%rd<5>;

	ld.param.u64 	%rd2, [_Z13fibonacci_gpuPii_param_0];
	ld.param.u32 	%r21, [_Z13fibonacci_gpuPii_param_1];
	cvta.to.global.u64 	%rd1, %rd2;
	mov.u32 	%r22, %ctaid.x;
	mov.u32 	%r23, %ntid.x;
	mov.u32 	%r24, %tid.x;
	mad.lo.s32 	%r1, %r22, %r23, %r24;
	setp.ge.s32 	%p1, %r1, %r21;
	@%p1 bra 	$L__BB0_13;
	setp.eq.s32 	%p2, %r1, 0;
	@%p2 bra 	$L__BB0_11;
	setp.eq.s32 	%p3, %r1, 1;
	@%p3 bra 	$L__BB0_12;
	setp.lt.s32 	%p4, %r1, 2;
	mov.b32 	%r46, 1;
	@%p4 bra 	$L__BB0_10;
	add.s32 	%r2, %r1, -1;
	add.s32 	%r31, %r1, -2;
	and.b32  	%r3, %r2, 3;
	setp.lt.u32 	%p5, %r31, 3;
	mov.b32 	%r42, 0;
	mov.b32 	%r46, 1;
	@%p5 bra 	$L__BB0_7;
	and.b32  	%r34, %r2, -4;
	neg.s32 	%r37, %r34;
	mov.b32 	%r42, 0;
	mov.b32 	%r46, 1;
$L__BB0_6:
	add.s32 	%r35, %r46, %r42;
	add.s32 	%r36, %r35, %r46;
	add.s32 	%r42, %r36, %r35;
	add.s32 	%r46, %r42, %r36;
	add.s32 	%r37, %r37, 4;
	setp.ne.s32 	%p6, %r37, 0;
	@%p6 bra 	$L__BB0_6;
$L__BB0_7:
	setp.eq.s32 	%p7, %r3, 0;
	@%p7 bra 	$L__BB0_10;
	neg.s32 	%r43, %r3;
$L__BB0_9:
	.pragma "nounroll";
	mov.u32 	%r16, %r46;
	add.s32 	%r46, %r16, %r42;
	add.s32 	%r43, %r43, 1;
	setp.ne.s32 	%p8, %r43, 0;
	mov.u32 	%r42, %r16;
	@%p8 bra 	$L__BB0_9;
$L__BB0_10:
	mul.wide.s32 	%rd3, %r1, 4;
	add.s64 	%rd4, %rd1, %rd3;
	st.global.u32 	[%rd4], %r46;
	bra.uni 	$L__BB0_13;
$L__BB0_11:
	mov.b32 	%r26, 0;
	st.global.u32 	[%rd1], %r26;
	bra.uni 	$L__BB0_13;
$L__BB0_12:
	mov.b32 	%r25, 1;
	st.global.u32 	[%rd1+4], %r25;
$L__BB0_13:
	ret;

}


// ===== COMPILED SASS (sm_100) =====

	.target	sm_100

	.elftype	@"ET_EXEC"


//--------------------- .note.nv.tkinfo           --------------------------
	.section	.note.nv.tkinfo,"",@"SHT_NOTE"
	.sectionflags	@"SHF_NOTE_NV_TKINFO"
	.tkinfo
        /*0018*/ 	.word	0x00000002
        /*0030*/ 	.string	""
        /*0030*/ 	.string	"ptxas"
        /*0030*/ 	.string	"Cuda compilation tools, release 13.0, V13.0.88"
        /*0030*/ 	.string	"Build cuda_13.0.r13.0/compiler.36424714_0"
        /*0030*/ 	.string	"-arch sm_100 -m 64 "



//--------------------- .note.nv.cuinfo           --------------------------
	.section	.note.nv.cuinfo,"",@"SHT_NOTE"
	.sectionflags	@"SHF_NOTE_NV_CUINFO"
        /*0018*/ 	.short	0x0002
        /*001a*/ 	.short	0x0064
        /*001c*/ 	.short	0x0082
	.zero		2


//--------------------- .nv.info                  --------------------------
	.section	.nv.info,"",@"SHT_CUDA_INFO"
	.align	4


	//----- nvinfo : EIATTR_REGCOUNT
	.align		4
        /*0000*/ 	.byte	0x04, 0x2f
        /*0002*/ 	.short	(.L_1 - .L_0)
	.align		4
.L_0:
        /*0004*/ 	.word	index@(_Z13fibonacci_gpuPii)
        /*0008*/ 	.word	0x00000009


	//----- nvinfo : EIATTR_FRAME_SIZE
	.align		4
.L_1:
        /*000c*/ 	.byte	0x04, 0x11
        /*000e*/ 	.short	(.L_3 - .L_2)
	.align		4
.L_2:
        /*0010*/ 	.word	index@(_Z13fibonacci_gpuPii)
        /*0014*/ 	.word	0x00000000


	//----- nvinfo : EIATTR_MIN_STACK_SIZE
	.align		4
.L_3:
        /*0018*/ 	.byte	0x04, 0x12
        /*001a*/ 	.short	(.L_5 - .L_4)
	.align		4
.L_4:
        /*001c*/ 	.word	index@(_Z13fibonacci_gpuPii)
        /*0020*/ 	.word	0x00000000
.L_5:


//--------------------- .nv.compat                --------------------------
	.section	.nv.compat,"",@"SHT_CUDA_COMPAT_INFO"
	.align	4
        /*0000*/ 	.byte	0x02, 0x09, 0x00, 0x00, 0x02, 0x02, 0x01, 0x00, 0x02, 0x05, 0x05, 0x00, 0x03, 0x07, 0x01, 0x01
        /*0010*/ 	.byte	0x02, 0x03, 0x00, 0x00, 0x02, 0x06, 0x01, 0x00, 0x04, 0x0b, 0x08, 0x00, 0x09, 0x00, 0x00, 0x00
        /*0020*/ 	.byte	0x00, 0x00, 0x00, 0x00


//--------------------- .nv.info._Z13fibonacci_gpuPii --------------------------
	.section	.nv.info._Z13fibonacci_gpuPii,"",@"SHT_CUDA_INFO"
	.sectionflags	@""
	.align	4


	//----- nvinfo : EIATTR_CUDA_API_VERSION
	.align		4
        /*0000*/ 	.byte	0x04, 0x37
        /*0002*/ 	.short	(.L_7 - .L_6)
.L_6:
        /*0004*/ 	.word	0x00000082


	//----- nvinfo : EIATTR_KPARAM_INFO
	.align		4
.L_7:
        /*0008*/ 	.byte	0x04, 0x17
        /*000a*/ 	.short	(.L_9 - .L_8)
.L_8:
        /*000c*/ 	.word	0x00000000
        /*0010*/ 	.short	0x0001
        /*0012*/ 	.short	0x0008
        /*0014*/ 	.byte	0x00, 0xf0, 0x11, 0x00


	//----- nvinfo : EIATTR_KPARAM_INFO
	.align		4
.L_9:
        /*0018*/ 	.byte	0x04, 0x17
        /*001a*/ 	.short	(.L_11 - .L_10)
.L_10:
        /*001c*/ 	.word	0x00000000
        /*0020*/ 	.short	0x0000
        /*0022*/ 	.short	0x0000
        /*0024*/ 	.byte	0x00, 0xf5, 0x21, 0x00


	//----- nvinfo : EIATTR_SPARSE_MMA_MASK
	.align		4
.L_11:
        /*0028*/ 	.byte	0x03, 0x50
        /*002a*/ 	.short	0x0000


	//----- nvinfo : EIATTR_MAXREG_COUNT
	.align		4
        /*002c*/ 	.byte	0x03, 0x1b
        /*002e*/ 	.short	0x00ff


	//----- nvinfo : EIATTR_MERCURY_ISA_VERSION
	.align		4
        /*0030*/ 	.byte	0x03, 0x5f
        /*0032*/ 	.short	0x0101


	//----- nvinfo : EIATTR_VRC_CTA_INIT_COUNT
	.align		4
        /*0034*/ 	.byte	0x02, 0x4a
	.zero		1
	.zero		1


	//----- nvinfo : EIATTR_EXIT_INSTR_OFFSETS
	.align		4
        /*0038*/ 	.byte	0x04, 0x1c
        /*003a*/ 	.short	(.L_13 - .L_12)


	//   ....[0]....
.L_12:
        /*003c*/ 	.word	0x00000070


	//   ....[1]....
        /*0040*/ 	.word	0x00000600


	//   ....[2]....
        /*0044*/ 	.word	0x00000630


	//   ....[3]....
        /*0048*/ 	.word	0x00000670


	//----- nvinfo : EIATTR_INDIRECT_BRANCH_TARGETS
	.align		4
.L_13:
        /*004c*/ 	.byte	0x04, 0x34
        /*004e*/ 	.short	(.L_15 - .L_14)


	//   ....[0]....
.L_14:
        /*0050*/ 	.word	.L_x_12@srel
        /*0054*/ 	.short	0x0
        /*0056*/ 	.short	0x0
        /*0058*/ 	.word	0x3
        /*005c*/ 	.word	.L_x_13@srel
        /*0060*/ 	.word	.L_x_14@srel
        /*0064*/ 	.word	.L_x_15@srel


	//----- nvinfo : EIATTR_CRS_STACK_SIZE
	.align		4
.L_15:
        /*0068*/ 	.byte	0x04, 0x1e
        /*006a*/ 	.short	(.L_17 - .L_16)
.L_16:
        /*006c*/ 	.word	0x00000000


	//----- nvinfo : EIATTR_CBANK_PARAM_SIZE
	.align		4
.L_17:
        /*0070*/ 	.byte	0x03, 0x19
        /*0072*/ 	.short	0x000c


	//----- nvinfo : EIATTR_PARAM_CBANK
	.align		4
        /*0074*/ 	.byte	0x04, 0x0a
        /*0076*/ 	.short	(.L_19 - .L_18)
	.align		4
.L_18:
        /*0078*/ 	.word	index@(.nv.constant0._Z13fibonacci_gpuPii)
        /*007c*/ 	.short	0x0380
        /*007e*/ 	.short	0x000c


	//----- nvinfo : EIATTR_SW_WAR
	.align		4
.L_19:
        /*0080*/ 	.byte	0x04, 0x36
        /*0082*/ 	.short	(.L_21 - .L_20)
.L_20:
        /*0084*/ 	.word	0x00000008
.L_21:


//--------------------- .nv.callgraph             --------------------------
	.section	.nv.callgraph,"",@"SHT_CUDA_CALLGRAPH"
	.align	4
	.sectionentsize	8
	.align		4
        /*0000*/ 	.word	0x00000000
	.align		4
        /*0004*/ 	.word	0xffffffff
	.align		4
        /*0008*/ 	.word	0x00000000
	.align		4
        /*000c*/ 	.word	0xfffffffe
	.align		4
        /*0010*/ 	.word	0x00000000
	.align		4
        /*0014*/ 	.word	0xfffffffd
	.align		4
        /*0018*/ 	.word	0x00000000
	.align		4
        /*001c*/ 	.word	0xfffffffc


//--------------------- .nv.constant2._Z13fibonacci_gpuPii --------------------------
	.section	.nv.constant2._Z13fibonacci_gpuPii,"a",@progbits
	.sectionflags	@""
	.align	4
.nv.constant2._Z13fibonacci_gpuPii:
        /*0000*/ 	.byte	0x10, 0x06, 0x00, 0x00, 0x40, 0x06, 0x00, 0x00, 0xe0, 0x00, 0x00, 0x00


//--------------------- .text._Z13fibonacci_gpuPii --------------------------
	.section	.text._Z13fibonacci_gpuPii,"ax",@progbits
	.align	128
        .global         _Z13fibonacci_gpuPii
        .type           _Z13fibonacci_gpuPii,@function
        .size           _Z13fibonacci_gpuPii,(.L_x_16 - _Z13fibonacci_gpuPii)
        .other          _Z13fibonacci_gpuPii,@"STO_CUDA_ENTRY STV_DEFAULT"
_Z13fibonacci_gpuPii:
.text._Z13fibonacci_gpuPii:
[----:B------:R-:W-:Y:S01]  /*0000*/  LDC R1, c[0x0][0x37c] ;  /* 0x0000df00ff017b82 */ /* 0x000fe20000000800 */
[----:B------:R-:W0:Y:S07]  /*0010*/  S2R R3, SR_TID.X ;  /* 0x0000000000037919 */ /* 0x000e2e0000002100 */
[----:B------:R-:W0:Y:S01]  /*0020*/  S2UR UR4, SR_CTAID.X ;  /* 0x00000000000479c3 */ /* 0x000e220000002500 */
[----:B------:R-:W1:Y:S07]  /*0030*/  LDCU UR5, c[0x0][0x388] ;  /* 0x00007100ff0577ac */ /* 0x000e6e0008000800 */
[----:B------:R-:W0:Y:S02]  /*0040*/  LDC R0, c[0x0][0x360] ;  /* 0x0000d800ff007b82 */ /* 0x000e240000000800 */
[----:B0-----:R-:W-:-:S05]  /*0050*/  IMAD R0, R0, UR4, R3 ;  /* 0x0000000400007c24 */ /* 0x001fca000f8e0203 */
[----:B-1----:R-:W-:-:S13]  /*0060*/  ISETP.GE.AND P0, PT, R0, UR5, PT ;  /* 0x0000000500007c0c */ /* 0x002fda000bf06270 */
[----:B------:R-:W-:Y:S05]  /*0070*/  @P0 EXIT ;  /* 0x000000000000094d */ /* 0x000fea0003800000 */
[----:B------:R-:W-:Y:S01]  /*0080*/  VIMNMX.U32 R2, PT, PT, R0, 0x2, PT ;  /* 0x0000000200027848 */ /* 0x000fe20003fe0000 */
[----:B------:R-:W0:Y:S04]  /*0090*/  LDCU.64 UR4, c[0x0][0x358] ;  /* 0x00006b00ff0477ac */ /* 0x000e280008000a00 */
[----:B------:R-:W-:-:S04]  /*00a0*/  IMAD.SHL.U32 R4, R2, 0x4, RZ ;  /* 0x0000000402047824 */ /* 0x000fc800078e00ff */
[----:B------:R-:W1:Y:S02]  /*00b0*/  LDC R2, c[0x2][R4] ;  /* 0x0080000004027b82 */ /* 0x000e640000000800 */
[----:B-1----:R-:W-:-:S04]  /*00c0*/  SHF.R.S32.HI R3, RZ, 0x1f, R2 ;  /* 0x0000001fff037819 */ /* 0x002fc80000011402 */
.L_x_12:
[----:B0-----:R-:W-:Y:S05]  /*00d0*/  BRX R2 -0xe0                                  (*"BRANCH_TARGETS .L_x_13,.L_x_14,.L_x_15"*) ;  /* 0xfffffffc02c87949 */ /* 0x001fea000383ffff */
.L_x_15:
[----:B------:R-:W-:Y:S01]  /*00e0*/  ISETP.GE.AND P0, PT, R0, 0x2, PT ;  /* 0x000000020000780c */ /* 0x000fe20003f06270 */
[----:B------:R-:W-:Y:S01]  /*00f0*/  BSSY.RECONVERGENT B1, `(.L_x_0) ;  /* 0x000004d000017945 */ /* 0x000fe20003800200 */
[----:B------:R-:W-:-:S11]  /*0100*/  IMAD.MOV.U32 R5, RZ, RZ, 0x1 ;  /* 0x00000001ff057424 */ /* 0x000fd600078e00ff */
[----:B------:R-:W-:Y:S05]  /*0110*/  @!P0 BRA `(.L_x_1) ;  /* 0x0000000400288947 */ /* 0x000fea0003800000 */
[C---:B------:R-:W-:Y:S01]  /*0120*/  IADD3 R2, PT, PT, R0.reuse, -0x2, RZ ;  /* 0xfffffffe00027810 */ /* 0x040fe20007ffe0ff */
[----:B------:R-:W-:Y:S01]  /*0130*/  VIADD R3, R0, 0xffffffff ;  /* 0xffffffff00037836 */ /* 0x000fe20000000000 */
[----:B------:R-:W-:Y:S01]  /*0140*/  BSSY.RECONVERGENT B0, `(.L_x_2) ;  /* 0x000003e000007945 */ /* 0x000fe20003800200 */
[----:B------:R-:W-:Y:S01]  /*0150*/  HFMA2 R5, -RZ, RZ, 0, 5.9604644775390625e-08 ;  /* 0x00000001ff057431 */ /* 0x000fe200000001ff */
[----:B------:R-:W-:Y:S01]  /*0160*/  ISETP.GE.U32.AND P0, PT, R2, 0x3, PT ;  /* 0x000000030200780c */ /* 0x000fe20003f06070 */
[----:B------:R-:W-:Y:S01]  /*0170*/  IMAD.MOV.U32 R4, RZ, RZ, RZ ;  /* 0x000000ffff047224 */ /* 0x000fe200078e00ff */
[----:B------:R-:W-:-:S11]  /*0180*/  LOP3.LUT R2, R3, 0x3, RZ, 0xc0, !PT ;  /* 0x0000000303027812 */ /* 0x000fd600078ec0ff */
[----:B------:R-:W-:Y:S05]  /*0190*/  @!P0 BRA `(.L_x_3) ;  /* 0x0000000000e08947 */ /* 0x000fea0003800000 */
[----:B------:R-:W-:Y:S01]  /*01a0*/  LOP3.LUT R3, R3, 0xfffffffc, RZ, 0xc0, !PT ;  /* 0xfffffffc03037812 */ /* 0x000fe200078ec0ff */
[----:B------:R-:W-:Y:S01]  /*01b0*/  IMAD.MOV.U32 R4, RZ, RZ, RZ ;  /* 0x000000ffff047224 */ /* 0x000fe200078e00ff */
[----:B------:R-:W-:-:S03]  /*01c0*/  MOV R5, 0x1 ;  /* 0x0000000100057802 */ /* 0x000fc60000000f00 */
[----:B------:R-:W-:-:S05]  /*01d0*/  IMAD.MOV R3, RZ, RZ, -R3 ;  /* 0x000000ffff037224 */ /* 0x000fca00078e0a03 */
[----:B------:R-:W-:-:S13]  /*01e0*/  ISETP.GE.AND P0, PT, R3, RZ, PT ;  /* 0x000000ff0300720c */ /* 0x000fda0003f06270 */
[----:B------:R-:W-:Y:S05]  /*01f0*/  @P0 BRA `(.L_x_4) ;  /* 0x0000000000ac0947 */ /* 0x000fea0003800000 */
[----:B------:R-:W-:Y:S01]  /*0200*/  IMAD.MOV R6, RZ, RZ, -R3 ;  /* 0x000000ffff067224 */ /* 0x000fe200078e0a03 */
[----:B------:R-:W-:Y:S01]  /*0210*/  BSSY.RECONVERGENT B2, `(.L_x_5) ;  /* 0x0000018000027945 */ /* 0x000fe20003800200 */
[----:B------:R-:W-:-:S03]  /*0220*/  PLOP3.LUT P0, PT, PT, PT, PT, 0x80, 0x8 ;  /* 0x000000000008781c */ /* 0x000fc60003f0f070 */
[----:B------:R-:W-:-:S13]  /*0230*/  ISETP.GT.AND P1, PT, R6, 0xc, PT ;  /* 0x0000000c0600780c */ /* 0x000fda0003f24270 */
[----:B------:R-:W-:Y:S05]  /*0240*/  @!P1 BRA `(.L_x_6) ;  /* 0x0000000000509947 */ /* 0x000fea0003800000 */
[----:B------:R-:W-:-:S13]  /*0250*/  PLOP3.LUT P0, PT, PT, PT, PT, 0x8, 0x80 ;  /* 0x000000000080781c */ /* 0x000fda0003f0e170 */
.L_x_7:
[----:B------:R-:W-:Y:S01]  /*0260*/  IMAD.IADD R4, R4, 0x1, R5 ;  /* 0x0000000104047824 */ /* 0x000fe200078e0205 */
[----:B------:R-:W-:-:S04]  /*0270*/  IADD3 R3, PT, PT, R3, 0x10, RZ ;  /* 0x0000001003037810 */ /* 0x000fc80007ffe0ff */
[----:B------:R-:W-:Y:S02]  /*0280*/  IADD3 R5, PT, PT, R4, R5, RZ ;  /* 0x0000000504057210 */ /* 0x000fe40007ffe0ff */
[----:B------:R-:W-:-:S03]  /*0290*/  ISETP.GE.AND P1, PT, R3, -0xc, PT ;  /* 0xfffffff40300780c */ /* 0x000fc60003f26270 */
[----:B------:R-:W-:-:S04]  /*02a0*/  IMAD.IADD R4, R4, 0x1, R5 ;  /* 0x0000000104047824 */ /* 0x000fc800078e0205 */
[----:B------:R-:W-:-:S05]  /*02b0*/  IMAD.IADD R5, R5, 0x1, R4 ;  /* 0x0000000105057824 */ /* 0x000fca00078e0204 */
[----:B------:R-:W-:-:S05]  /*02c0*/  IADD3 R4, PT, PT, R4, R5, RZ ;  /* 0x0000000504047210 */ /* 0x000fca0007ffe0ff */
[----:B------:R-:W-:-:S04]  /*02d0*/  IMAD.IADD R5, R5, 0x1, R4 ;  /* 0x0000000105057824 */ /* 0x000fc800078e0204 */
[----:B------:R-:W-:-:S05]  /*02e0*/  IMAD.IADD R4, R4, 0x1, R5 ;  /* 0x0000000104047824 */ /* 0x000fca00078e0205 */
[----:B------:R-:W-:-:S05]  /*02f0*/  IADD3 R5, PT, PT, R5, R4, RZ ;  /* 0x0000000405057210 */ /* 0x000fca0007ffe0ff */
[----:B------:R-:W-:-:S04]  /*0300*/  IMAD.IADD R4, R4, 0x1, R5 ;  /* 0x0000000104047824 */ /* 0x000fc800078e0205 */
[----:B------:R-:W-:-:S05]  /*0310*/  IMAD.IADD R5, R5, 0x1, R4 ;  /* 0x0000000105057824 */ /* 0x000fca00078e0204 */
[----:B------:R-:W-:-:S05]  /*0320*/  IADD3 R4, PT, PT, R4, R5, RZ ;  /* 0x0000000504047210 */ /* 0x000fca0007ffe0ff */
[----:B------:R-:W-:-:S04]  /*0330*/  IMAD.IADD R5, R5, 0x1, R4 ;  /* 0x0000000105057824 */ /* 0x000fc800078e0204 */
[----:B------:R-:W-:-:S04]  /*0340*/  IMAD.IADD R4, R4, 0x1, R5 ;  /* 0x0000000104047824 */ /* 0x000fc800078e0205 */
[----:B------:R-:W-:-:S04]  /*0350*/  IMAD.IADD R5, R5, 0x1, R4 ;  /* 0x0000000105057824 */ /* 0x000fc800078e0204 */
[----:B------:R-:W-:-:S05]  /*0360*/  IMAD.IADD R4, R4, 0x1, R5 ;  /* 0x0000000104047824 */ /* 0x000fca00078e0205 */
[----:B------:R-:W-:Y:S01]  /*0370*/  IADD3 R5, PT, PT, R5, R4, RZ ;  /* 0x0000000405057210 */ /* 0x000fe20007ffe0ff */
[----:B------:R-:W-:Y:S06]  /*0380*/  @!P1 BRA `(.L_x_7) ;  /* 0xfffffffc00b49947 */ /* 0x000fec000383ffff */
.L_x_6:
[----:B------:R-:W-:Y:S05]  /*0390*/  BSYNC.RECONVERGENT B2 ;  /* 0x0000000000027941 */ /* 0x000fea0003800200 */
.L_x_5:
[----:B------:R-:W-:Y:S01]  /*03a0*/  IMAD.MOV R6, RZ, RZ, -R3 ;  /* 0x000000ffff067224 */ /* 0x000fe200078e0a03 */
[----:B------:R-:W-:Y:S04]  /*03b0*/  BSSY.RECONVERGENT B2, `(.L_x_8) ;  /* 0x000000d000027945 */ /* 0x000fe80003800200 */
[----:B------:R-:W-:-:S13]  /*03c0*/  ISETP.GT.AND P1, PT, R6, 0x4, PT ;  /* 0x000000040600780c */ /* 0x000fda0003f24270 */
[----:B------:R-:W-:Y:S05]  /*03d0*/  @!P1 BRA `(.L_x_9) ;  /* 0x0000000000289947 */ /* 0x000fea0003800000 */
[----:B------:R-:W-:Y:S01]  /*03e0*/  IMAD.IADD R4, R5, 0x1, R4 ;  /* 0x0000000105047824 */ /* 0x000fe200078e0204 */
[----:B------:R-:W-:Y:S02]  /*03f0*/  PLOP3.LUT P0, PT, PT, PT, PT, 0x8, 0x80 ;  /* 0x000000000080781c */ /* 0x000fe40003f0e170 */
[----:B------:R-:W-:Y:S02]  /*0400*/  IADD3 R3, PT, PT, R3, 0x8, RZ ;  /* 0x0000000803037810 */ /* 0x000fe40007ffe0ff */
[----:B------:R-:W-:-:S05]  /*0410*/  IADD3 R5, PT, PT, R5, R4, RZ ;  /* 0x0000000405057210 */ /* 0x000fca0007ffe0ff */
[----:B------:R-:W-:-:S04]  /*0420*/  IMAD.IADD R4, R4, 0x1, R5 ;  /* 0x0000000104047824 */ /* 0x000fc800078e0205 */
[----:B------:R-:W-:-:S05]  /*0430*/  IMAD.IADD R5, R5, 0x1, R4 ;  /* 0x0000000105057824 */ /* 0x000fca00078e0204 */
[----:B------:R-:W-:-:S05]  /*0440*/  IADD3 R4, PT, PT, R4, R5, RZ ;  /* 0x0000000504047210 */ /* 0x000fca0007ffe0ff */
[----:B------:R-:W-:-:S04]  /*0450*/  IMAD.IADD R5, R5, 0x1, R4 ;  /* 0x0000000105057824 */ /* 0x000fc800078e0204 */
[----:B------:R-:W-:-:S04]  /*0460*/  IMAD.IADD R4, R4, 0x1, R5 ;  /* 0x0000000104047824 */ /* 0x000fc800078e0205 */
[----:B------:R-:W-:-:S07]  /*0470*/  IMAD.IADD R5, R5, 0x1, R4 ;  /* 0x0000000105057824 */ /* 0x000fce00078e0204 */
.L_x_9:
[----:B------:R-:W-:Y:S05]  /*0480*/  BSYNC.RECONVERGENT B2 ;  /* 0x0000000000027941 */ /* 0x000fea0003800200 */
.L_x_8:
[----:B------:R-:W-:-:S13]  /*0490*/  ISETP.NE.OR P0, PT, R3, RZ, P0 ;  /* 0x000000ff0300720c */ /* 0x000fda0000705670 */
[----:B------:R-:W-:Y:S05]  /*04a0*/  @!P0 BRA `(.L_x_3) ;  /* 0x00000000001c8947 */ /* 0x000fea0003800000 */
.L_x_4:
[----:B------:R-:W-:Y:S01]  /*04b0*/  IADD3 R3, PT, PT, R3, 0x4, RZ ;  /* 0x0000000403037810 */ /* 0x000fe20007ffe0ff */
[----:B------:R-:W-:-:S03]  /*04c0*/  IMAD.IADD R4, R4, 0x1, R5 ;  /* 0x0000000104047824 */ /* 0x000fc600078e0205 */
[----:B------:R-:W-:Y:S01]  /*04d0*/  ISETP.NE.AND P0, PT, R3, RZ, PT ;  /* 0x000000ff0300720c */ /* 0x000fe20003f05270 */
[----:B------:R-:W-:-:S04]  /*04e0*/  IMAD.IADD R5, R4, 0x1, R5 ;  /* 0x0000000104057824 */ /* 0x000fc800078e0205 */
[----:B------:R-:W-:-:S05]  /*04f0*/  IMAD.IADD R4, R4, 0x1, R5 ;  /* 0x0000000104047824 */ /* 0x000fca00078e0205 */
[----:B------:R-:W-:-:S03]  /*0500*/  IADD3 R5, PT, PT, R5, R4, RZ ;  /* 0x0000000405057210 */ /* 0x000fc60007ffe0ff */
[----:B------:R-:W-:Y:S05]  /*0510*/  @P0 BRA `(.L_x_4) ;  /* 0xfffffffc00e40947 */ /* 0x000fea000383ffff */
.L_x_3:
[----:B------:R-:W-:Y:S05]  /*0520*/  BSYNC.RECONVERGENT B0 ;  /* 0x0000000000007941 */ /* 0x000fea0003800200 */
.L_x_2:
[----:B------:R-:W-:-:S13]  /*0530*/  ISETP.NE.AND P0, PT, R2, RZ, PT ;  /* 0x000000ff0200720c */ /* 0x000fda0003f05270 */
[----:B------:R-:W-:Y:S05]  /*0540*/  @!P0 BRA `(.L_x_1) ;  /* 0x00000000001c8947 */ /* 0x000fea0003800000 */
[----:B------:R-:W-:-:S07]  /*0550*/  IMAD.MOV R2, RZ, RZ, -R2 ;  /* 0x000000ffff027224 */ /* 0x000fce00078e0a02 */
.L_x_10:
[----:B------:R-:W-:Y:S01]  /*0560*/  IADD3 R2, PT, PT, R2, 0x1, RZ ;  /* 0x0000000102027810 */ /* 0x000fe20007ffe0ff */
[----:B------:R-:W-:Y:S01]  /*0570*/  IMAD.MOV.U32 R3, RZ, RZ, R5 ;  /* 0x000000ffff037224 */ /* 0x000fe200078e0005 */
[----:B------:R-:W-:Y:S02]  /*0580*/  IADD3 R5, PT, PT, R4, R5, RZ ;  /* 0x0000000504057210 */ /* 0x000fe40007ffe0ff */
[----:B------:R-:W-:Y:S01]  /*0590*/  ISETP.NE.AND P0, PT, R2, RZ, PT ;  /* 0x000000ff0200720c */ /* 0x000fe20003f05270 */
[----:B------:R-:W-:-:S12]  /*05a0*/  IMAD.MOV.U32 R4, RZ, RZ, R3 ;  /* 0x000000ffff047224 */ /* 0x000fd800078e0003 */
[----:B------:R-:W-:Y:S05]  /*05b0*/  @P0 BRA `(.L_x_10) ;  /* 0xfffffffc00e80947 */ /* 0x000fea000383ffff */
.L_x_1:
[----:B------:R-:W-:Y:S05]  /*05c0*/  BSYNC.RECONVERGENT B1 ;  /* 0x0000000000017941 */ /* 0x000fea0003800200 */
.L_x_0:
[----:B------:R-:W0:Y:S02]  /*05d0*/  LDC.64 R2, c[0x0][0x380] ;  /* 0x0000e000ff027b82 */ /* 0x000e240000000a00 */
[----:B0-----:R-:W-:-:S05]  /*05e0*/  IMAD.WIDE R2, R0, 0x4, R2 ;  /* 0x0000000400027825 */ /* 0x001fca00078e0202 */
[----:B------:R-:W-:Y:S01]  /*05f0*/  STG.E desc[UR4][R2.64], R5 ;  /* 0x0000000502007986 */ /* 0x000fe2000c101904 */
[----:B------:R-:W-:Y:S05]  /*0600*/  EXIT ;  /* 0x000000000000794d */ /* 0x000fea0003800000 */
.L_x_13:
[----:B------:R-:W0:Y:S02]  /*0610*/  LDC.64 R2, c[0x0][0x380] ;  /* 0x0000e000ff027b82 */ /* 0x000e240000000a00 */
[----:B0-----:R-:W-:Y:S01]  /*0620*/  STG.E desc[UR4][R2.64], RZ ;  /* 0x000000ff02007986 */ /* 0x001fe2000c101904 */
[----:B------:R-:W-:Y:S05]  /*0630*/  EXIT ;  /* 0x000000000000794d */ /* 0x000fea0003800000 */
.L_x_14:
[----:B------:R-:W0:Y:S01]  /*0640*/  LDC.64 R2, c[0x0][0x380] ;  /* 0x0000e000ff027b82 */ /* 0x000e220000000a00 */
[----:B------:R-:W-:-:S05]  /*0650*/  HFMA2 R5, -RZ, RZ, 0, 5.9604644775390625e-08 ;  /* 0x00000001ff057431 */ /* 0x000fca00000001ff */
[----:B0-----:R-:W-:Y:S01]  /*0660*/  STG.E desc[UR4][R2.64+0x4], R5 ;  /* 0x0000040502007986 */ /* 0x001fe2000c101904 */
[----:B------:R-:W-:Y:S05]  /*0670*/  EXIT ;  /* 0x000000000000794d */ /* 0x000fea0003800000 */
.L_x_11:
[----:B------:R-:W-:-:S00]  /*0680*/  BRA `(.L_x_11) ;  /* 0xfffffffc00fc7947 */ /* 0x000fc0000383ffff */
[----:B------:R-:W-:-:S00]  /*0690*/  NOP ;  /* 0x0000000000007918 */ /* 0x000fc00000000000 */
        /* <DEDUP_REMOVED lines=14> */
.L_x_16:


//--------------------- .nv.shared.reserved.0     --------------------------
	.section	.nv.shared.reserved.0,"aw",@nobits
	.weak		__nv_reservedSMEM_offset_0_alias
	.size		__nv_reservedSMEM_offset_0_alias, 0, 64
	.other		__nv_reservedSMEM_offset_0_alias,@"STO_CUDA_RESERVED_SHARED STV_DEFAULT"
__nv_reservedSMEM_offset_0_alias:
	.zero		0
	.zero		64


//--------------------- .nv.constant0._Z13fibonacci_gpuPii --------------------------
	.section	.nv.constant0._Z13fibonacci_gpuPii,"a",@progbits
	.sectionflags	@""
	.align	4
.nv.constant0._Z13fibonacci_gpuPii:
	.zero		908


//--------------------- SYMBOLS --------------------------

	.type		.nv.reservedSmem.offset0,@object
	.size		.nv.reservedSmem.offset0,0x4
